//
// Generated by NVIDIA NVVM Compiler
//
// Compiler Build ID: CL-36424714
// Cuda compilation tools, release 13.0, V13.0.88
// Based on NVVM 20.0.0
//

.version 9.0
.target sm_100
.address_size 64

	// .globl	default_function_kernel

.visible .entry default_function_kernel(
	.param .u64 .ptr .align 1 default_function_kernel_param_0,
	.param .u64 .ptr .align 1 default_function_kernel_param_1
)
.maxntid 12
{
	.reg .pred 	%p<2>;
	.reg .b32 	%r<6>;
	.reg .b32 	%f<2>;
	.reg .b64 	%rd<8>;

	ld.param.u64 	%rd1, [default_function_kernel_param_0];
	ld.param.u64 	%rd2, [default_function_kernel_param_1];
	mov.u32 	%r1, %ctaid.x;
	mov.u32 	%r2, %tid.x;
	shr.u32 	%r3, %r2, 2;
	mad.lo.s32 	%r4, %r1, 3, %r3;
	setp.gt.u32 	%p1, %r4, 769;
	@%p1 bra 	$L__BB0_2;
	cvta.to.global.u64 	%rd3, %rd2;
	cvta.to.global.u64 	%rd4, %rd1;
	mad.lo.s32 	%r5, %r1, 12, %r2;
	mul.wide.u32 	%rd5, %r5, 4;
	add.s64 	%rd6, %rd3, %rd5;
	ld.global.nc.f32 	%f1, [%rd6];
	add.s64 	%rd7, %rd4, %rd5;
	st.global.f32 	[%rd7], %f1;
$L__BB0_2:
	ret;

}


// ===== COMPILED SASS (sm_100) =====

	.target	sm_100

	.elftype	@"ET_EXEC"


//--------------------- .note.nv.tkinfo           --------------------------
	.section	.note.nv.tkinfo,"",@"SHT_NOTE"
	.sectionflags	@"SHF_NOTE_NV_TKINFO"
	.tkinfo
        /*0018*/ 	.word	0x00000002
        /*0030*/ 	.string	""
        /*0030*/ 	.string	"ptxas"
        /*0030*/ 	.string	"Cuda compilation tools, release 13.0, V13.0.88"
        /*0030*/ 	.string	"Build cuda_13.0.r13.0/compiler.36424714_0"
        /*0030*/ 	.string	"-arch sm_100 -m 64 "



//--------------------- .note.nv.cuinfo           --------------------------
	.section	.note.nv.cuinfo,"",@"SHT_NOTE"
	.sectionflags	@"SHF_NOTE_NV_CUINFO"
        /*0018*/ 	.short	0x0002
        /*001a*/ 	.short	0x0064
        /*001c*/ 	.short	0x0082
	.zero		2


//--------------------- .nv.info                  --------------------------
	.section	.nv.info,"",@"SHT_CUDA_INFO"
	.align	4


	//----- nvinfo : EIATTR_REGCOUNT
	.align		4
        /*0000*/ 	.byte	0x04, 0x2f
        /*0002*/ 	.short	(.L_1 - .L_0)
	.align		4
.L_0:
        /*0004*/ 	.word	index@(default_function_kernel)
        /*0008*/ 	.word	0x0000000a


	//----- nvinfo : EIATTR_FRAME_SIZE
	.align		4
.L_1:
        /*000c*/ 	.byte	0x04, 0x11
        /*000e*/ 	.short	(.L_3 - .L_2)
	.align		4
.L_2:
        /*0010*/ 	.word	index@(default_function_kernel)
        /*0014*/ 	.word	0x00000000


	//----- nvinfo : EIATTR_MIN_STACK_SIZE
	.align		4
.L_3:
        /*0018*/ 	.byte	0x04, 0x12
        /*001a*/ 	.short	(.L_5 - .L_4)
	.align		4
.L_4:
        /*001c*/ 	.word	index@(default_function_kernel)
        /*0020*/ 	.word	0x00000000
.L_5:


//--------------------- .nv.compat                --------------------------
	.section	.nv.compat,"",@"SHT_CUDA_COMPAT_INFO"
	.align	4
        /*0000*/ 	.byte	0x02, 0x09, 0x00, 0x00, 0x02, 0x02, 0x01, 0x00, 0x02, 0x05, 0x05, 0x00, 0x03, 0x07, 0x01, 0x01
        /*0010*/ 	.byte	0x02, 0x03, 0x00, 0x00, 0x02, 0x06, 0x01, 0x00, 0x04, 0x0b, 0x08, 0x00, 0x09, 0x00, 0x00, 0x00
        /*0020*/ 	.byte	0x00, 0x00, 0x00, 0x00


//--------------------- .nv.info.default_function_kernel --------------------------
	.section	.nv.info.default_function_kernel,"",@"SHT_CUDA_INFO"
	.sectionflags	@""
	.align	4


	//----- nvinfo : EIATTR_CUDA_API_VERSION
	.align		4
        /*0000*/ 	.byte	0x04, 0x37
        /*0002*/ 	.short	(.L_7 - .L_6)
.L_6:
        /*0004*/ 	.word	0x00000082


	//----- nvinfo : EIATTR_KPARAM_INFO
	.align		4
.L_7:
        /*0008*/ 	.byte	0x04, 0x17
        /*000a*/ 	.short	(.L_9 - .L_8)
.L_8:
        /*000c*/ 	.word	0x00000000
        /*0010*/ 	.short	0x0001
        /*0012*/ 	.short	0x0008
        /*0014*/ 	.byte	0x00, 0xf5, 0x21, 0x00


	//----- nvinfo : EIATTR_KPARAM_INFO
	.align		4
.L_9:
        /*0018*/ 	.byte	0x04, 0x17
        /*001a*/ 	.short	(.L_11 - .L_10)
.L_10:
        /*001c*/ 	.word	0x00000000
        /*0020*/ 	.short	0x0000
        /*0022*/ 	.short	0x0000
        /*0024*/ 	.byte	0x00, 0xf5, 0x21, 0x00


	//----- nvinfo : EIATTR_SPARSE_MMA_MASK
	.align		4
.L_11:
        /*0028*/ 	.byte	0x03, 0x50
        /*002a*/ 	.short	0x0000


	//----- nvinfo : EIATTR_MAXREG_COUNT
	.align		4
        /*002c*/ 	.byte	0x03, 0x1b
        /*002e*/ 	.short	0x00ff


	//----- nvinfo : EIATTR_MERCURY_ISA_VERSION
	.align		4
        /*0030*/ 	.byte	0x03, 0x5f
        /*0032*/ 	.short	0x0101


	//----- nvinfo : EIATTR_VRC_CTA_INIT_COUNT
	.align		4
        /*0034*/ 	.byte	0x02, 0x4a
	.zero		1
	.zero		1


	//----- nvinfo : EIATTR_EXIT_INSTR_OFFSETS
	.align		4
        /*0038*/ 	.byte	0x04, 0x1c
        /*003a*/ 	.short	(.L_13 - .L_12)


	//   ....[0]....
.L_12:
        /*003c*/ 	.word	0x00000060


	//   ....[1]....
        /*0040*/ 	.word	0x000000f0


	//----- nvinfo : EIATTR_MAX_THREADS
	.align		4
.L_13:
        /*0044*/ 	.byte	0x04, 0x05
        /*0046*/ 	.short	(.L_15 - .L_14)
.L_14:
        /*0048*/ 	.word	0x0000000c
        /*004c*/ 	.word	0x00000001
        /*0050*/ 	.word	0x00000001


	//----- nvinfo : EIATTR_CBANK_PARAM_SIZE
	.align		4
.L_15:
        /*0054*/ 	.byte	0x03, 0x19
        /*0056*/ 	.short	0x0010


	//----- nvinfo : EIATTR_PARAM_CBANK
	.align		4
        /*0058*/ 	.byte	0x04, 0x0a
        /*005a*/ 	.short	(.L_17 - .L_16)
	.align		4
.L_16:
        /*005c*/ 	.word	index@(.nv.constant0.default_function_kernel)
        /*0060*/ 	.short	0x0380
        /*0062*/ 	.short	0x0010


	//----- nvinfo : EIATTR_SW_WAR
	.align		4
.L_17:
        /*0064*/ 	.byte	0x04, 0x36
        /*0066*/ 	.short	(.L_19 - .L_18)
.L_18:
        /*0068*/ 	.word	0x00000008
.L_19:


//--------------------- .nv.callgraph             --------------------------
	.section	.nv.callgraph,"",@"SHT_CUDA_CALLGRAPH"
	.align	4
	.sectionentsize	8
	.align		4
        /*0000*/ 	.word	0x00000000
	.align		4
        /*0004*/ 	.word	0xffffffff
	.align		4
        /*0008*/ 	.word	0x00000000
	.align		4
        /*000c*/ 	.word	0xfffffffe
	.align		4
        /*0010*/ 	.word	0x00000000
	.align		4
        /*0014*/ 	.word	0xfffffffd
	.align		4
        /*0018*/ 	.word	0x00000000
	.align		4
        /*001c*/ 	.word	0xfffffffc


//--------------------- .text.default_function_kernel --------------------------
	.section	.text.default_function_kernel,"ax",@progbits
	.align	128
        .global         default_function_kernel
        .type           default_function_kernel,@function
        .size           default_function_kernel,(.L_x_1 - default_function_kernel)
        .other          default_function_kernel,@"STO_CUDA_ENTRY STV_DEFAULT"
default_function_kernel:
.text.default_function_kernel:
[----:B------:R-:W-:Y:S01]  /*0000*/  LDC R1, c[0x0][0x37c] ;  /* 0x0000df00ff017b82 */ /* 0x000fe20000000800 */
[----:B------:R-:W0:Y:S01]  /*0010*/  S2R R4, SR_TID.X ;  /* 0x0000000000047919 */ /* 0x000e220000002100 */
[----:B------:R-:W1:Y:S01]  /*0020*/  S2R R7, SR_CTAID.X ;  /* 0x0000000000077919 */ /* 0x000e620000002500 */
[----:B0-----:R-:W-:-:S05]  /*0030*/  SHF.R.U32.HI R0, RZ, 0x2, R4 ;  /* 0x00000002ff007819 */ /* 0x001fca0000011604 */
[----:B-1----:R-:W-:-:S05]  /*0040*/  IMAD R0, R7, 0x3, R0 ;  /* 0x0000000307007824 */ /* 0x002fca00078e0200 */
[----:B------:R-:W-:-:S13]  /*0050*/  ISETP.GT.U32.AND P0, PT, R0, 0x301, PT ;  /* 0x000003010000780c */ /* 0x000fda0003f04070 */
[----:B------:R-:W-:Y:S05]  /*0060*/  @P0 EXIT ;  /* 0x000000000000094d */ /* 0x000fea0003800000 */
[----:B------:R-:W0:Y:S01]  /*0070*/  LDC.64 R2, c[0x0][0x388] ;  /* 0x0000e200ff027b82 */ /* 0x000e220000000a00 */
[----:B------:R-:W1:Y:S01]  /*0080*/  LDCU.64 UR4, c[0x0][0x358] ;  /* 0x00006b00ff0477ac */ /* 0x000e620008000a00 */
[----:B------:R-:W-:-:S06]  /*0090*/  IMAD R7, R7, 0xc, R4 ;  /* 0x0000000c07077824 */ /* 0x000fcc00078e0204 */
[----:B------:R-:W2:Y:S01]  /*00a0*/  LDC.64 R4, c[0x0][0x380] ;  /* 0x0000e000ff047b82 */ /* 0x000ea20000000a00 */
[----:B0-----:R-:W-:-:S06]  /*00b0*/  IMAD.WIDE.U32 R2, R7, 0x4, R2 ;  /* 0x0000000407027825 */ /* 0x001fcc00078e0002 */
[----:B-1----:R-:W3:Y:S01]  /*00c0*/  LDG.E.CONSTANT R3, desc[UR4][R2.64] ;  /* 0x0000000402037981 */ /* 0x002ee2000c1e9900 */
[----:B--2---:R-:W-:-:S05]  /*00d0*/  IMAD.WIDE.U32 R4, R7, 0x4, R4 ;  /* 0x0000000407047825 */ /* 0x004fca00078e0004 */
[----:B---3--:R-:W-:Y:S01]  /*00e0*/  STG.E desc[UR4][R4.64], R3 ;  /* 0x0000000304007986 */ /* 0x008fe2000c101904 */
[----:B------:R-:W-:Y:S05]  /*00f0*/  EXIT ;  /* 0x000000000000794d */ /* 0x000fea0003800000 */
.L_x_0:
[----:B------:R-:W-:-:S00]  /*0100*/  BRA `(.L_x_0) ;  /* 0xfffffffc00fc7947 */ /* 0x000fc0000383ffff */
[----:B------:R-:W-:-:S00]  /*0110*/  NOP ;  /* 0x0000000000007918 */ /* 0x000fc00000000000 */
        /* <DEDUP_REMOVED lines=14> */
.L_x_1:


//--------------------- .nv.shared.reserved.0     --------------------------
	.section	.nv.shared.reserved.0,"aw",@nobits
	.weak		__nv_reservedSMEM_offset_0_alias
	.size		__nv_reservedSMEM_offset_0_alias, 0, 64
	.other		__nv_reservedSMEM_offset_0_alias,@"STO_CUDA_RESERVED_SHARED STV_DEFAULT"
__nv_reservedSMEM_offset_0_alias:
	.zero		0
	.zero		64


//--------------------- .nv.constant0.default_function_kernel --------------------------
	.section	.nv.constant0.default_function_kernel,"a",@progbits
	.sectionflags	@""
	.align	4
.nv.constant0.default_function_kernel:
	.zero		912


//--------------------- SYMBOLS --------------------------

	.type		.nv.reservedSmem.offset0,@object
	.size		.nv.reservedSmem.offset0,0x4
